//
// Generated by NVIDIA NVVM Compiler
//
// Compiler Build ID: CL-36424714
// Cuda compilation tools, release 13.0, V13.0.88
// Based on NVVM 20.0.0
//

.version 9.0
.target sm_100
.address_size 64


.entry _ZN32_GLOBAL__N__8296e6bd_4_k_cu_main18load_matrix_kernelEPK6__halfS2_(
	.param .u64 .ptr .align 1 _ZN32_GLOBAL__N__8296e6bd_4_k_cu_main18load_matrix_kernelEPK6__halfS2__param_0,
	.param .u64 .ptr .align 1 _ZN32_GLOBAL__N__8296e6bd_4_k_cu_main18load_matrix_kernelEPK6__halfS2__param_1
)
{
	.reg .pred 	%p<2>;
	.reg .b32 	%r<514>;
	.reg .b64 	%rd<7>;

	ld.param.u64 	%rd5, [_ZN32_GLOBAL__N__8296e6bd_4_k_cu_main18load_matrix_kernelEPK6__halfS2__param_0];
	cvta.to.global.u64 	%rd1, %rd5;
	mov.b64 	%rd6, 1048576;
$L__BB0_1:
	mov.b32 	%r1, 16;
	wmma.load.a.sync.aligned.col.m16n16k16.global.f16 	{%r2, %r3, %r4, %r5, %r6, %r7, %r8, %r9}, [%rd1], %r1;
	wmma.load.a.sync.aligned.col.m16n16k16.global.f16 	{%r10, %r11, %r12, %r13, %r14, %r15, %r16, %r17}, [%rd1], %r1;
	wmma.load.a.sync.aligned.col.m16n16k16.global.f16 	{%r18, %r19, %r20, %r21, %r22, %r23, %r24, %r25}, [%rd1], %r1;
	wmma.load.a.sync.aligned.col.m16n16k16.global.f16 	{%r26, %r27, %r28, %r29, %r30, %r31, %r32, %r33}, [%rd1], %r1;
	wmma.load.a.sync.aligned.col.m16n16k16.global.f16 	{%r34, %r35, %r36, %r37, %r38, %r39, %r40, %r41}, [%rd1], %r1;
	wmma.load.a.sync.aligned.col.m16n16k16.global.f16 	{%r42, %r43, %r44, %r45, %r46, %r47, %r48, %r49}, [%rd1], %r1;
	wmma.load.a.sync.aligned.col.m16n16k16.global.f16 	{%r50, %r51, %r52, %r53, %r54, %r55, %r56, %r57}, [%rd1], %r1;
	wmma.load.a.sync.aligned.col.m16n16k16.global.f16 	{%r58, %r59, %r60, %r61, %r62, %r63, %r64, %r65}, [%rd1], %r1;
	wmma.load.a.sync.aligned.col.m16n16k16.global.f16 	{%r66, %r67, %r68, %r69, %r70, %r71, %r72, %r73}, [%rd1], %r1;
	wmma.load.a.sync.aligned.col.m16n16k16.global.f16 	{%r74, %r75, %r76, %r77, %r78, %r79, %r80, %r81}, [%rd1], %r1;
	wmma.load.a.sync.aligned.col.m16n16k16.global.f16 	{%r82, %r83, %r84, %r85, %r86, %r87, %r88, %r89}, [%rd1], %r1;
	wmma.load.a.sync.aligned.col.m16n16k16.global.f16 	{%r90, %r91, %r92, %r93, %r94, %r95, %r96, %r97}, [%rd1], %r1;
	wmma.load.a.sync.aligned.col.m16n16k16.global.f16 	{%r98, %r99, %r100, %r101, %r102, %r103, %r104, %r105}, [%rd1], %r1;
	wmma.load.a.sync.aligned.col.m16n16k16.global.f16 	{%r106, %r107, %r108, %r109, %r110, %r111, %r112, %r113}, [%rd1], %r1;
	wmma.load.a.sync.aligned.col.m16n16k16.global.f16 	{%r114, %r115, %r116, %r117, %r118, %r119, %r120, %r121}, [%rd1], %r1;
	wmma.load.a.sync.aligned.col.m16n16k16.global.f16 	{%r122, %r123, %r124, %r125, %r126, %r127, %r128, %r129}, [%rd1], %r1;
	wmma.load.a.sync.aligned.col.m16n16k16.global.f16 	{%r130, %r131, %r132, %r133, %r134, %r135, %r136, %r137}, [%rd1], %r1;
	wmma.load.a.sync.aligned.col.m16n16k16.global.f16 	{%r138, %r139, %r140, %r141, %r142, %r143, %r144, %r145}, [%rd1], %r1;
	wmma.load.a.sync.aligned.col.m16n16k16.global.f16 	{%r146, %r147, %r148, %r149, %r150, %r151, %r152, %r153}, [%rd1], %r1;
	wmma.load.a.sync.aligned.col.m16n16k16.global.f16 	{%r154, %r155, %r156, %r157, %r158, %r159, %r160, %r161}, [%rd1], %r1;
	wmma.load.a.sync.aligned.col.m16n16k16.global.f16 	{%r162, %r163, %r164, %r165, %r166, %r167, %r168, %r169}, [%rd1], %r1;
	wmma.load.a.sync.aligned.col.m16n16k16.global.f16 	{%r170, %r171, %r172, %r173, %r174, %r175, %r176, %r177}, [%rd1], %r1;
	wmma.load.a.sync.aligned.col.m16n16k16.global.f16 	{%r178, %r179, %r180, %r181, %r182, %r183, %r184, %r185}, [%rd1], %r1;
	wmma.load.a.sync.aligned.col.m16n16k16.global.f16 	{%r186, %r187, %r188, %r189, %r190, %r191, %r192, %r193}, [%rd1], %r1;
	wmma.load.a.sync.aligned.col.m16n16k16.global.f16 	{%r194, %r195, %r196, %r197, %r198, %r199, %r200, %r201}, [%rd1], %r1;
	wmma.load.a.sync.aligned.col.m16n16k16.global.f16 	{%r202, %r203, %r204, %r205, %r206, %r207, %r208, %r209}, [%rd1], %r1;
	wmma.load.a.sync.aligned.col.m16n16k16.global.f16 	{%r210, %r211, %r212, %r213, %r214, %r215, %r216, %r217}, [%rd1], %r1;
	wmma.load.a.sync.aligned.col.m16n16k16.global.f16 	{%r218, %r219, %r220, %r221, %r222, %r223, %r224, %r225}, [%rd1], %r1;
	wmma.load.a.sync.aligned.col.m16n16k16.global.f16 	{%r226, %r227, %r228, %r229, %r230, %r231, %r232, %r233}, [%rd1], %r1;
	wmma.load.a.sync.aligned.col.m16n16k16.global.f16 	{%r234, %r235, %r236, %r237, %r238, %r239, %r240, %r241}, [%rd1], %r1;
	wmma.load.a.sync.aligned.col.m16n16k16.global.f16 	{%r242, %r243, %r244, %r245, %r246, %r247, %r248, %r249}, [%rd1], %r1;
	wmma.load.a.sync.aligned.col.m16n16k16.global.f16 	{%r250, %r251, %r252, %r253, %r254, %r255, %r256, %r257}, [%rd1], %r1;
	wmma.load.a.sync.aligned.col.m16n16k16.global.f16 	{%r258, %r259, %r260, %r261, %r262, %r263, %r264, %r265}, [%rd1], %r1;
	wmma.load.a.sync.aligned.col.m16n16k16.global.f16 	{%r266, %r267, %r268, %r269, %r270, %r271, %r272, %r273}, [%rd1], %r1;
	wmma.load.a.sync.aligned.col.m16n16k16.global.f16 	{%r274, %r275, %r276, %r277, %r278, %r279, %r280, %r281}, [%rd1], %r1;
	wmma.load.a.sync.aligned.col.m16n16k16.global.f16 	{%r282, %r283, %r284, %r285, %r286, %r287, %r288, %r289}, [%rd1], %r1;
	wmma.load.a.sync.aligned.col.m16n16k16.global.f16 	{%r290, %r291, %r292, %r293, %r294, %r295, %r296, %r297}, [%rd1], %r1;
	wmma.load.a.sync.aligned.col.m16n16k16.global.f16 	{%r298, %r299, %r300, %r301, %r302, %r303, %r304, %r305}, [%rd1], %r1;
	wmma.load.a.sync.aligned.col.m16n16k16.global.f16 	{%r306, %r307, %r308, %r309, %r310, %r311, %r312, %r313}, [%rd1], %r1;
	wmma.load.a.sync.aligned.col.m16n16k16.global.f16 	{%r314, %r315, %r316, %r317, %r318, %r319, %r320, %r321}, [%rd1], %r1;
	wmma.load.a.sync.aligned.col.m16n16k16.global.f16 	{%r322, %r323, %r324, %r325, %r326, %r327, %r328, %r329}, [%rd1], %r1;
	wmma.load.a.sync.aligned.col.m16n16k16.global.f16 	{%r330, %r331, %r332, %r333, %r334, %r335, %r336, %r337}, [%rd1], %r1;
	wmma.load.a.sync.aligned.col.m16n16k16.global.f16 	{%r338, %r339, %r340, %r341, %r342, %r343, %r344, %r345}, [%rd1], %r1;
	wmma.load.a.sync.aligned.col.m16n16k16.global.f16 	{%r346, %r347, %r348, %r349, %r350, %r351, %r352, %r353}, [%rd1], %r1;
	wmma.load.a.sync.aligned.col.m16n16k16.global.f16 	{%r354, %r355, %r356, %r357, %r358, %r359, %r360, %r361}, [%rd1], %r1;
	wmma.load.a.sync.aligned.col.m16n16k16.global.f16 	{%r362, %r363, %r364, %r365, %r366, %r367, %r368, %r369}, [%rd1], %r1;
	wmma.load.a.sync.aligned.col.m16n16k16.global.f16 	{%r370, %r371, %r372, %r373, %r374, %r375, %r376, %r377}, [%rd1], %r1;
	wmma.load.a.sync.aligned.col.m16n16k16.global.f16 	{%r378, %r379, %r380, %r381, %r382, %r383, %r384, %r385}, [%rd1], %r1;
	wmma.load.a.sync.aligned.col.m16n16k16.global.f16 	{%r386, %r387, %r388, %r389, %r390, %r391, %r392, %r393}, [%rd1], %r1;
	wmma.load.a.sync.aligned.col.m16n16k16.global.f16 	{%r394, %r395, %r396, %r397, %r398, %r399, %r400, %r401}, [%rd1], %r1;
	wmma.load.a.sync.aligned.col.m16n16k16.global.f16 	{%r402, %r403, %r404, %r405, %r406, %r407, %r408, %r409}, [%rd1], %r1;
	wmma.load.a.sync.aligned.col.m16n16k16.global.f16 	{%r410, %r411, %r412, %r413, %r414, %r415, %r416, %r417}, [%rd1], %r1;
	wmma.load.a.sync.aligned.col.m16n16k16.global.f16 	{%r418, %r419, %r420, %r421, %r422, %r423, %r424, %r425}, [%rd1], %r1;
	wmma.load.a.sync.aligned.col.m16n16k16.global.f16 	{%r426, %r427, %r428, %r429, %r430, %r431, %r432, %r433}, [%rd1], %r1;
	wmma.load.a.sync.aligned.col.m16n16k16.global.f16 	{%r434, %r435, %r436, %r437, %r438, %r439, %r440, %r441}, [%rd1], %r1;
	wmma.load.a.sync.aligned.col.m16n16k16.global.f16 	{%r442, %r443, %r444, %r445, %r446, %r447, %r448, %r449}, [%rd1], %r1;
	wmma.load.a.sync.aligned.col.m16n16k16.global.f16 	{%r450, %r451, %r452, %r453, %r454, %r455, %r456, %r457}, [%rd1], %r1;
	wmma.load.a.sync.aligned.col.m16n16k16.global.f16 	{%r458, %r459, %r460, %r461, %r462, %r463, %r464, %r465}, [%rd1], %r1;
	wmma.load.a.sync.aligned.col.m16n16k16.global.f16 	{%r466, %r467, %r468, %r469, %r470, %r471, %r472, %r473}, [%rd1], %r1;
	wmma.load.a.sync.aligned.col.m16n16k16.global.f16 	{%r474, %r475, %r476, %r477, %r478, %r479, %r480, %r481}, [%rd1], %r1;
	wmma.load.a.sync.aligned.col.m16n16k16.global.f16 	{%r482, %r483, %r484, %r485, %r486, %r487, %r488, %r489}, [%rd1], %r1;
	wmma.load.a.sync.aligned.col.m16n16k16.global.f16 	{%r490, %r491, %r492, %r493, %r494, %r495, %r496, %r497}, [%rd1], %r1;
	wmma.load.a.sync.aligned.col.m16n16k16.global.f16 	{%r498, %r499, %r500, %r501, %r502, %r503, %r504, %r505}, [%rd1], %r1;
	wmma.load.a.sync.aligned.col.m16n16k16.global.f16 	{%r506, %r507, %r508, %r509, %r510, %r511, %r512, %r513}, [%rd1], %r1;
	add.s64 	%rd6, %rd6, -64;
	setp.ne.s64 	%p1, %rd6, 0;
	@%p1 bra 	$L__BB0_1;
	bar.sync 	0;
	ret;

}


// ===== COMPILED SASS (sm_100) =====

	.target	sm_100

	.elftype	@"ET_EXEC"


//--------------------- .note.nv.tkinfo           --------------------------
	.section	.note.nv.tkinfo,"",@"SHT_NOTE"
	.sectionflags	@"SHF_NOTE_NV_TKINFO"
	.tkinfo
        /*0018*/ 	.word	0x00000002
        /*0030*/ 	.string	""
        /*0030*/ 	.string	"ptxas"
        /*0030*/ 	.string	"Cuda compilation tools, release 13.0, V13.0.88"
        /*0030*/ 	.string	"Build cuda_13.0.r13.0/compiler.36424714_0"
        /*0030*/ 	.string	"-arch sm_100 -m 64 "



//--------------------- .note.nv.cuinfo           --------------------------
	.section	.note.nv.cuinfo,"",@"SHT_NOTE"
	.sectionflags	@"SHF_NOTE_NV_CUINFO"
        /*0018*/ 	.short	0x0002
        /*001a*/ 	.short	0x0064
        /*001c*/ 	.short	0x0082
	.zero		2


//--------------------- .nv.info                  --------------------------
	.section	.nv.info,"",@"SHT_CUDA_INFO"
	.align	4


	//----- nvinfo : EIATTR_REGCOUNT
	.align		4
        /*0000*/ 	.byte	0x04, 0x2f
        /*0002*/ 	.short	(.L_1 - .L_0)
	.align		4
.L_0:
        /*0004*/ 	.word	index@(_ZN32_GLOBAL__N__8296e6bd_4_k_cu_main18load_matrix_kernelEPK6__halfS2_)
        /*0008*/ 	.word	0x00000004


	//----- nvinfo : EIATTR_FRAME_SIZE
	.align		4
.L_1:
        /*000c*/ 	.byte	0x04, 0x11
        /*000e*/ 	.short	(.L_3 - .L_2)
	.align		4
.L_2:
        /*0010*/ 	.word	index@(_ZN32_GLOBAL__N__8296e6bd_4_k_cu_main18load_matrix_kernelEPK6__halfS2_)
        /*0014*/ 	.word	0x00000000


	//----- nvinfo : EIATTR_MIN_STACK_SIZE
	.align		4
.L_3:
        /*0018*/ 	.byte	0x04, 0x12
        /*001a*/ 	.short	(.L_5 - .L_4)
	.align		4
.L_4:
        /*001c*/ 	.word	index@(_ZN32_GLOBAL__N__8296e6bd_4_k_cu_main18load_matrix_kernelEPK6__halfS2_)
        /*0020*/ 	.word	0x00000000
.L_5:


//--------------------- .nv.compat                --------------------------
	.section	.nv.compat,"",@"SHT_CUDA_COMPAT_INFO"
	.align	4
        /*0000*/ 	.byte	0x02, 0x09, 0x00, 0x00, 0x02, 0x02, 0x01, 0x00, 0x02, 0x05, 0x05, 0x00, 0x03, 0x07, 0x01, 0x01
        /*0010*/ 	.byte	0x02, 0x03, 0x00, 0x00, 0x02, 0x06, 0x01, 0x00, 0x04, 0x0b, 0x08, 0x00, 0x09, 0x00, 0x00, 0x00
        /*0020*/ 	.byte	0x00, 0x00, 0x00, 0x00


//--------------------- .nv.info._ZN32_GLOBAL__N__8296e6bd_4_k_cu_main18load_matrix_kernelEPK6__halfS2_ --------------------------
	.section	.nv.info._ZN32_GLOBAL__N__8296e6bd_4_k_cu_main18load_matrix_kernelEPK6__halfS2_,"",@"SHT_CUDA_INFO"
	.sectionflags	@""
	.align	4


	//----- nvinfo : EIATTR_CUDA_API_VERSION
	.align		4
        /*0000*/ 	.byte	0x04, 0x37
        /*0002*/ 	.short	(.L_7 - .L_6)
.L_6:
        /*0004*/ 	.word	0x00000082


	//----- nvinfo : EIATTR_KPARAM_INFO
	.align		4
.L_7:
        /*0008*/ 	.byte	0x04, 0x17
        /*000a*/ 	.short	(.L_9 - .L_8)
.L_8:
        /*000c*/ 	.word	0x00000000
        /*0010*/ 	.short	0x0001
        /*0012*/ 	.short	0x0008
        /*0014*/ 	.byte	0x00, 0xf5, 0x21, 0x00


	//----- nvinfo : EIATTR_KPARAM_INFO
	.align		4
.L_9:
        /*0018*/ 	.byte	0x04, 0x17
        /*001a*/ 	.short	(.L_11 - .L_10)
.L_10:
        /*001c*/ 	.word	0x00000000
        /*0020*/ 	.short	0x0000
        /*0022*/ 	.short	0x0000
        /*0024*/ 	.byte	0x00, 0xf5, 0x21, 0x00


	//----- nvinfo : EIATTR_SPARSE_MMA_MASK
	.align		4
.L_11:
        /*0028*/ 	.byte	0x03, 0x50
        /*002a*/ 	.short	0x0000


	//----- nvinfo : EIATTR_WMMA_USED
	.align		4
        /*002c*/ 	.byte	0x01, 0x2b
	.zero		2


	//----- nvinfo : EIATTR_MAXREG_COUNT
	.align		4
        /*0030*/ 	.byte	0x03, 0x1b
        /*0032*/ 	.short	0x00ff


	//----- nvinfo : EIATTR_NUM_BARRIERS
	.align		4
        /*0034*/ 	.byte	0x02, 0x4c
        /*0036*/ 	.byte	0x01
	.zero		1


	//----- nvinfo : EIATTR_MERCURY_ISA_VERSION
	.align		4
        /*0038*/ 	.byte	0x03, 0x5f
        /*003a*/ 	.short	0x0101


	//----- nvinfo : EIATTR_VRC_CTA_INIT_COUNT
	.align		4
        /*003c*/ 	.byte	0x02, 0x4a
	.zero		1
	.zero		1


	//----- nvinfo : EIATTR_EXIT_INSTR_OFFSETS
	.align		4
        /*0040*/ 	.byte	0x04, 0x1c
        /*0042*/ 	.short	(.L_13 - .L_12)


	//   ....[0]....
.L_12:
        /*0044*/ 	.word	0x00000020


	//----- nvinfo : EIATTR_CBANK_PARAM_SIZE
	.align		4
.L_13:
        /*0048*/ 	.byte	0x03, 0x19
        /*004a*/ 	.short	0x0010


	//----- nvinfo : EIATTR_PARAM_CBANK
	.align		4
        /*004c*/ 	.byte	0x04, 0x0a
        /*004e*/ 	.short	(.L_15 - .L_14)
	.align		4
.L_14:
        /*0050*/ 	.word	index@(.nv.constant0._ZN32_GLOBAL__N__8296e6bd_4_k_cu_main18load_matrix_kernelEPK6__halfS2_)
        /*0054*/ 	.short	0x0380
        /*0056*/ 	.short	0x0010


	//----- nvinfo : EIATTR_SW_WAR
	.align		4
.L_15:
        /*0058*/ 	.byte	0x04, 0x36
        /*005a*/ 	.short	(.L_17 - .L_16)
.L_16:
        /*005c*/ 	.word	0x00000008
.L_17:


//--------------------- .nv.callgraph             --------------------------
	.section	.nv.callgraph,"",@"SHT_CUDA_CALLGRAPH"
	.align	4
	.sectionentsize	8
	.align		4
        /*0000*/ 	.word	0x00000000
	.align		4
        /*0004*/ 	.word	0xffffffff
	.align		4
        /*0008*/ 	.word	0x00000000
	.align		4
        /*000c*/ 	.word	0xfffffffe
	.align		4
        /*0010*/ 	.word	0x00000000
	.align		4
        /*0014*/ 	.word	0xfffffffd
	.align		4
        /*0018*/ 	.word	0x00000000
	.align		4
        /*001c*/ 	.word	0xfffffffc


//--------------------- .text._ZN32_GLOBAL__N__8296e6bd_4_k_cu_main18load_matrix_kernelEPK6__halfS2_ --------------------------
	.section	.text._ZN32_GLOBAL__N__8296e6bd_4_k_cu_main18load_matrix_kernelEPK6__halfS2_,"ax",@progbits
	.align	128
.text._ZN32_GLOBAL__N__8296e6bd_4_k_cu_main18load_matrix_kernelEPK6__halfS2_:
        .type           _ZN32_GLOBAL__N__8296e6bd_4_k_cu_main18load_matrix_kernelEPK6__halfS2_,@function
        .size           _ZN32_GLOBAL__N__8296e6bd_4_k_cu_main18load_matrix_kernelEPK6__halfS2_,(.L_x_1 - _ZN32_GLOBAL__N__8296e6bd_4_k_cu_main18load_matrix_kernelEPK6__halfS2_)
        .other          _ZN32_GLOBAL__N__8296e6bd_4_k_cu_main18load_matrix_kernelEPK6__halfS2_,@"STO_CUDA_ENTRY STV_DEFAULT"
_ZN32_GLOBAL__N__8296e6bd_4_k_cu_main18load_matrix_kernelEPK6__halfS2_:
[----:B------:R-:W-:Y:S08]  /*0000*/  LDC R1, c[0x0][0x37c] ;  /* 0x0000df00ff017b82 */ /* 0x000ff00000000800 */
[----:B------:R-:W-:Y:S06]  /*0010*/  BAR.SYNC.DEFER_BLOCKING 0x0 ;  /* 0x0000000000007b1d */ /* 0x000fec0000010000 */
[----:B------:R-:W-:Y:S05]  /*0020*/  EXIT ;  /* 0x000000000000794d */ /* 0x000fea0003800000 */
.L_x_0:
[----:B------:R-:W-:-:S00]  /*0030*/  BRA `(.L_x_0) ;  /* 0xfffffffc00fc7947 */ /* 0x000fc0000383ffff */
[----:B------:R-:W-:-:S00]  /*0040*/  NOP ;  /* 0x0000000000007918 */ /* 0x000fc00000000000 */
        /* <DEDUP_REMOVED lines=11> */
.L_x_1:


//--------------------- .nv.shared.reserved.0     --------------------------
	.section	.nv.shared.reserved.0,"aw",@nobits
	.weak		__nv_reservedSMEM_offset_0_alias
	.size		__nv_reservedSMEM_offset_0_alias, 0, 64
	.other		__nv_reservedSMEM_offset_0_alias,@"STO_CUDA_RESERVED_SHARED STV_DEFAULT"
__nv_reservedSMEM_offset_0_alias:
	.zero		0
	.zero		64


//--------------------- .nv.constant0._ZN32_GLOBAL__N__8296e6bd_4_k_cu_main18load_matrix_kernelEPK6__halfS2_ --------------------------
	.section	.nv.constant0._ZN32_GLOBAL__N__8296e6bd_4_k_cu_main18load_matrix_kernelEPK6__halfS2_,"a",@progbits
	.sectionflags	@""
	.align	4
.nv.constant0._ZN32_GLOBAL__N__8296e6bd_4_k_cu_main18load_matrix_kernelEPK6__halfS2_:
	.zero		912


//--------------------- SYMBOLS --------------------------

	.type		.nv.reservedSmem.offset0,@object
	.size		.nv.reservedSmem.offset0,0x4
